//
// Generated by NVIDIA NVVM Compiler
//
// Compiler Build ID: CL-36424714
// Cuda compilation tools, release 13.0, V13.0.88
// Based on NVVM 20.0.0
//

.version 9.0
.target sm_100
.address_size 64

	// .globl	_Z21cudaMatrixMultGeneralPfS_S_iii

.visible .entry _Z21cudaMatrixMultGeneralPfS_S_iii(
	.param .u64 .ptr .align 1 _Z21cudaMatrixMultGeneralPfS_S_iii_param_0,
	.param .u64 .ptr .align 1 _Z21cudaMatrixMultGeneralPfS_S_iii_param_1,
	.param .u64 .ptr .align 1 _Z21cudaMatrixMultGeneralPfS_S_iii_param_2,
	.param .u32 _Z21cudaMatrixMultGeneralPfS_S_iii_param_3,
	.param .u32 _Z21cudaMatrixMultGeneralPfS_S_iii_param_4,
	.param .u32 _Z21cudaMatrixMultGeneralPfS_S_iii_param_5
)
{
	.reg .pred 	%p<13>;
	.reg .b32 	%r<41>;
	.reg .b32 	%f<68>;
	.reg .b64 	%rd<53>;

	ld.param.u64 	%rd7, [_Z21cudaMatrixMultGeneralPfS_S_iii_param_0];
	ld.param.u64 	%rd8, [_Z21cudaMatrixMultGeneralPfS_S_iii_param_1];
	ld.param.u64 	%rd6, [_Z21cudaMatrixMultGeneralPfS_S_iii_param_2];
	ld.param.u32 	%r20, [_Z21cudaMatrixMultGeneralPfS_S_iii_param_3];
	ld.param.u32 	%r18, [_Z21cudaMatrixMultGeneralPfS_S_iii_param_4];
	ld.param.u32 	%r19, [_Z21cudaMatrixMultGeneralPfS_S_iii_param_5];
	cvta.to.global.u64 	%rd1, %rd8;
	cvta.to.global.u64 	%rd2, %rd7;
	mov.u32 	%r21, %ctaid.y;
	mov.u32 	%r22, %ntid.y;
	mov.u32 	%r23, %tid.y;
	mad.lo.s32 	%r1, %r21, %r22, %r23;
	mov.u32 	%r24, %ctaid.x;
	mov.u32 	%r25, %ntid.x;
	mov.u32 	%r26, %tid.x;
	mad.lo.s32 	%r2, %r24, %r25, %r26;
	setp.ge.s32 	%p1, %r1, %r20;
	setp.ge.s32 	%p2, %r2, %r19;
	or.pred  	%p3, %p1, %p2;
	@%p3 bra 	$L__BB0_14;
	setp.lt.s32 	%p4, %r18, 1;
	mov.f32 	%f67, 0f00000000;
	@%p4 bra 	$L__BB0_13;
	mul.lo.s32 	%r3, %r18, %r1;
	and.b32  	%r4, %r18, 7;
	setp.lt.u32 	%p5, %r18, 8;
	mov.f32 	%f67, 0f00000000;
	mov.b32 	%r39, 0;
	@%p5 bra 	$L__BB0_5;
	and.b32  	%r39, %r18, 2147483640;
	neg.s32 	%r37, %r39;
	shl.b32 	%r7, %r19, 3;
	mul.wide.u32 	%rd9, %r3, 4;
	add.s64 	%rd10, %rd9, %rd2;
	add.s64 	%rd52, %rd10, 16;
	mov.f32 	%f67, 0f00000000;
	mul.wide.s32 	%rd13, %r19, 4;
	mov.u32 	%r36, %r2;
$L__BB0_4:
	.pragma "nounroll";
	ld.global.f32 	%f17, [%rd52+-16];
	mul.wide.s32 	%rd11, %r36, 4;
	add.s64 	%rd12, %rd1, %rd11;
	ld.global.f32 	%f18, [%rd12];
	fma.rn.f32 	%f19, %f17, %f18, %f67;
	ld.global.f32 	%f20, [%rd52+-12];
	add.s64 	%rd14, %rd12, %rd13;
	ld.global.f32 	%f21, [%rd14];
	fma.rn.f32 	%f22, %f20, %f21, %f19;
	ld.global.f32 	%f23, [%rd52+-8];
	add.s64 	%rd15, %rd14, %rd13;
	ld.global.f32 	%f24, [%rd15];
	fma.rn.f32 	%f25, %f23, %f24, %f22;
	ld.global.f32 	%f26, [%rd52+-4];
	add.s64 	%rd16, %rd15, %rd13;
	ld.global.f32 	%f27, [%rd16];
	fma.rn.f32 	%f28, %f26, %f27, %f25;
	ld.global.f32 	%f29, [%rd52];
	add.s64 	%rd17, %rd16, %rd13;
	ld.global.f32 	%f30, [%rd17];
	fma.rn.f32 	%f31, %f29, %f30, %f28;
	ld.global.f32 	%f32, [%rd52+4];
	add.s64 	%rd18, %rd17, %rd13;
	ld.global.f32 	%f33, [%rd18];
	fma.rn.f32 	%f34, %f32, %f33, %f31;
	ld.global.f32 	%f35, [%rd52+8];
	add.s64 	%rd19, %rd18, %rd13;
	ld.global.f32 	%f36, [%rd19];
	fma.rn.f32 	%f37, %f35, %f36, %f34;
	ld.global.f32 	%f38, [%rd52+12];
	add.s64 	%rd20, %rd19, %rd13;
	ld.global.f32 	%f39, [%rd20];
	fma.rn.f32 	%f67, %f38, %f39, %f37;
	add.s32 	%r37, %r37, 8;
	add.s32 	%r36, %r36, %r7;
	add.s64 	%rd52, %rd52, 32;
	setp.ne.s32 	%p6, %r37, 0;
	@%p6 bra 	$L__BB0_4;
$L__BB0_5:
	setp.eq.s32 	%p7, %r4, 0;
	@%p7 bra 	$L__BB0_13;
	and.b32  	%r13, %r18, 3;
	setp.lt.u32 	%p8, %r4, 4;
	@%p8 bra 	$L__BB0_8;
	add.s32 	%r28, %r39, %r3;
	mul.wide.u32 	%rd21, %r28, 4;
	add.s64 	%rd22, %rd2, %rd21;
	ld.global.f32 	%f41, [%rd22];
	mad.lo.s32 	%r29, %r39, %r19, %r2;
	mul.wide.s32 	%rd23, %r29, 4;
	add.s64 	%rd24, %rd1, %rd23;
	ld.global.f32 	%f42, [%rd24];
	fma.rn.f32 	%f43, %f41, %f42, %f67;
	cvt.u64.u32 	%rd25, %r3;
	cvt.u64.u32 	%rd26, %r39;
	add.s64 	%rd27, %rd26, %rd25;
	shl.b64 	%rd28, %rd27, 2;
	add.s64 	%rd29, %rd2, %rd28;
	ld.global.f32 	%f44, [%rd29+4];
	mul.wide.s32 	%rd30, %r19, 4;
	add.s64 	%rd31, %rd24, %rd30;
	ld.global.f32 	%f45, [%rd31];
	fma.rn.f32 	%f46, %f44, %f45, %f43;
	ld.global.f32 	%f47, [%rd29+8];
	add.s64 	%rd32, %rd31, %rd30;
	ld.global.f32 	%f48, [%rd32];
	fma.rn.f32 	%f49, %f47, %f48, %f46;
	ld.global.f32 	%f50, [%rd29+12];
	add.s64 	%rd33, %rd32, %rd30;
	ld.global.f32 	%f51, [%rd33];
	fma.rn.f32 	%f67, %f50, %f51, %f49;
	add.s32 	%r39, %r39, 4;
$L__BB0_8:
	setp.eq.s32 	%p9, %r13, 0;
	@%p9 bra 	$L__BB0_13;
	setp.eq.s32 	%p10, %r13, 1;
	@%p10 bra 	$L__BB0_11;
	add.s32 	%r30, %r39, %r3;
	mul.wide.u32 	%rd34, %r30, 4;
	add.s64 	%rd35, %rd2, %rd34;
	ld.global.f32 	%f53, [%rd35];
	mad.lo.s32 	%r31, %r39, %r19, %r2;
	mul.wide.s32 	%rd36, %r31, 4;
	add.s64 	%rd37, %rd1, %rd36;
	ld.global.f32 	%f54, [%rd37];
	fma.rn.f32 	%f55, %f53, %f54, %f67;
	cvt.u64.u32 	%rd38, %r3;
	cvt.u64.u32 	%rd39, %r39;
	add.s64 	%rd40, %rd39, %rd38;
	shl.b64 	%rd41, %rd40, 2;
	add.s64 	%rd42, %rd2, %rd41;
	ld.global.f32 	%f56, [%rd42+4];
	mul.wide.s32 	%rd43, %r19, 4;
	add.s64 	%rd44, %rd37, %rd43;
	ld.global.f32 	%f57, [%rd44];
	fma.rn.f32 	%f67, %f56, %f57, %f55;
	add.s32 	%r39, %r39, 2;
$L__BB0_11:
	and.b32  	%r32, %r18, 1;
	setp.eq.b32 	%p11, %r32, 1;
	not.pred 	%p12, %p11;
	@%p12 bra 	$L__BB0_13;
	add.s32 	%r33, %r39, %r3;
	mul.wide.u32 	%rd45, %r33, 4;
	add.s64 	%rd46, %rd2, %rd45;
	ld.global.f32 	%f58, [%rd46];
	mad.lo.s32 	%r34, %r39, %r19, %r2;
	mul.wide.s32 	%rd47, %r34, 4;
	add.s64 	%rd48, %rd1, %rd47;
	ld.global.f32 	%f59, [%rd48];
	fma.rn.f32 	%f67, %f58, %f59, %f67;
$L__BB0_13:
	mad.lo.s32 	%r35, %r19, %r1, %r2;
	cvta.to.global.u64 	%rd49, %rd6;
	mul.wide.s32 	%rd50, %r35, 4;
	add.s64 	%rd51, %rd49, %rd50;
	st.global.f32 	[%rd51], %f67;
$L__BB0_14:
	ret;

}


// ===== COMPILED SASS (sm_100) =====

	.target	sm_100

	.elftype	@"ET_EXEC"


//--------------------- .note.nv.tkinfo           --------------------------
	.section	.note.nv.tkinfo,"",@"SHT_NOTE"
	.sectionflags	@"SHF_NOTE_NV_TKINFO"
	.tkinfo
        /*0018*/ 	.word	0x00000002
        /*0030*/ 	.string	""
        /*0030*/ 	.string	"ptxas"
        /*0030*/ 	.string	"Cuda compilation tools, release 13.0, V13.0.88"
        /*0030*/ 	.string	"Build cuda_13.0.r13.0/compiler.36424714_0"
        /*0030*/ 	.string	"-arch sm_100 -m 64 "



//--------------------- .note.nv.cuinfo           --------------------------
	.section	.note.nv.cuinfo,"",@"SHT_NOTE"
	.sectionflags	@"SHF_NOTE_NV_CUINFO"
        /*0018*/ 	.short	0x0002
        /*001a*/ 	.short	0x0064
        /*001c*/ 	.short	0x0082
	.zero		2


//--------------------- .nv.info                  --------------------------
	.section	.nv.info,"",@"SHT_CUDA_INFO"
	.align	4


	//----- nvinfo : EIATTR_REGCOUNT
	.align		4
        /*0000*/ 	.byte	0x04, 0x2f
        /*0002*/ 	.short	(.L_1 - .L_0)
	.align		4
.L_0:
        /*0004*/ 	.word	index@(_Z21cudaMatrixMultGeneralPfS_S_iii)
        /*0008*/ 	.word	0x00000020


	//----- nvinfo : EIATTR_FRAME_SIZE
	.align		4
.L_1:
        /*000c*/ 	.byte	0x04, 0x11
        /*000e*/ 	.short	(.L_3 - .L_2)
	.align		4
.L_2:
        /*0010*/ 	.word	index@(_Z21cudaMatrixMultGeneralPfS_S_iii)
        /*0014*/ 	.word	0x00000000


	//----- nvinfo : EIATTR_MIN_STACK_SIZE
	.align		4
.L_3:
        /*0018*/ 	.byte	0x04, 0x12
        /*001a*/ 	.short	(.L_5 - .L_4)
	.align		4
.L_4:
        /*001c*/ 	.word	index@(_Z21cudaMatrixMultGeneralPfS_S_iii)
        /*0020*/ 	.word	0x00000000
.L_5:


//--------------------- .nv.compat                --------------------------
	.section	.nv.compat,"",@"SHT_CUDA_COMPAT_INFO"
	.align	4
        /*0000*/ 	.byte	0x02, 0x09, 0x00, 0x00, 0x02, 0x02, 0x01, 0x00, 0x02, 0x05, 0x05, 0x00, 0x03, 0x07, 0x01, 0x01
        /*0010*/ 	.byte	0x02, 0x03, 0x00, 0x00, 0x02, 0x06, 0x01, 0x00, 0x04, 0x0b, 0x08, 0x00, 0x09, 0x00, 0x00, 0x00
        /*0020*/ 	.byte	0x00, 0x00, 0x00, 0x00


//--------------------- .nv.info._Z21cudaMatrixMultGeneralPfS_S_iii --------------------------
	.section	.nv.info._Z21cudaMatrixMultGeneralPfS_S_iii,"",@"SHT_CUDA_INFO"
	.sectionflags	@""
	.align	4


	//----- nvinfo : EIATTR_CUDA_API_VERSION
	.align		4
        /*0000*/ 	.byte	0x04, 0x37
        /*0002*/ 	.short	(.L_7 - .L_6)
.L_6:
        /*0004*/ 	.word	0x00000082


	//----- nvinfo : EIATTR_KPARAM_INFO
	.align		4
.L_7:
        /*0008*/ 	.byte	0x04, 0x17
        /*000a*/ 	.short	(.L_9 - .L_8)
.L_8:
        /*000c*/ 	.word	0x00000000
        /*0010*/ 	.short	0x0005
        /*0012*/ 	.short	0x0020
        /*0014*/ 	.byte	0x00, 0xf0, 0x11, 0x00


	//----- nvinfo : EIATTR_KPARAM_INFO
	.align		4
.L_9:
        /*0018*/ 	.byte	0x04, 0x17
        /*001a*/ 	.short	(.L_11 - .L_10)
.L_10:
        /*001c*/ 	.word	0x00000000
        /*0020*/ 	.short	0x0004
        /*0022*/ 	.short	0x001c
        /*0024*/ 	.byte	0x00, 0xf0, 0x11, 0x00


	//----- nvinfo : EIATTR_KPARAM_INFO
	.align		4
.L_11:
        /*0028*/ 	.byte	0x04, 0x17
        /*002a*/ 	.short	(.L_13 - .L_12)
.L_12:
        /*002c*/ 	.word	0x00000000
        /*0030*/ 	.short	0x0003
        /*0032*/ 	.short	0x0018
        /*0034*/ 	.byte	0x00, 0xf0, 0x11, 0x00


	//----- nvinfo : EIATTR_KPARAM_INFO
	.align		4
.L_13:
        /*0038*/ 	.byte	0x04, 0x17
        /*003a*/ 	.short	(.L_15 - .L_14)
.L_14:
        /*003c*/ 	.word	0x00000000
        /*0040*/ 	.short	0x0002
        /*0042*/ 	.short	0x0010
        /*0044*/ 	.byte	0x00, 0xf5, 0x21, 0x00


	//----- nvinfo : EIATTR_KPARAM_INFO
	.align		4
.L_15:
        /*0048*/ 	.byte	0x04, 0x17
        /*004a*/ 	.short	(.L_17 - .L_16)
.L_16:
        /*004c*/ 	.word	0x00000000
        /*0050*/ 	.short	0x0001
        /*0052*/ 	.short	0x0008
        /*0054*/ 	.byte	0x00, 0xf5, 0x21, 0x00


	//----- nvinfo : EIATTR_KPARAM_INFO
	.align		4
.L_17:
        /*0058*/ 	.byte	0x04, 0x17
        /*005a*/ 	.short	(.L_19 - .L_18)
.L_18:
        /*005c*/ 	.word	0x00000000
        /*0060*/ 	.short	0x0000
        /*0062*/ 	.short	0x0000
        /*0064*/ 	.byte	0x00, 0xf5, 0x21, 0x00


	//----- nvinfo : EIATTR_SPARSE_MMA_MASK
	.align		4
.L_19:
        /*0068*/ 	.byte	0x03, 0x50
        /*006a*/ 	.short	0x0000


	//----- nvinfo : EIATTR_MAXREG_COUNT
	.align		4
        /*006c*/ 	.byte	0x03, 0x1b
        /*006e*/ 	.short	0x00ff


	//----- nvinfo : EIATTR_MERCURY_ISA_VERSION
	.align		4
        /*0070*/ 	.byte	0x03, 0x5f
        /*0072*/ 	.short	0x0101


	//----- nvinfo : EIATTR_VRC_CTA_INIT_COUNT
	.align		4
        /*0074*/ 	.byte	0x02, 0x4a
	.zero		1
	.zero		1


	//----- nvinfo : EIATTR_EXIT_INSTR_OFFSETS
	.align		4
        /*0078*/ 	.byte	0x04, 0x1c
        /*007a*/ 	.short	(.L_21 - .L_20)


	//   ....[0]....
.L_20:
        /*007c*/ 	.word	0x000000d0


	//   ....[1]....
        /*0080*/ 	.word	0x000008f0


	//----- nvinfo : EIATTR_CBANK_PARAM_SIZE
	.align		4
.L_21:
        /*0084*/ 	.byte	0x03, 0x19
        /*0086*/ 	.short	0x0024


	//----- nvinfo : EIATTR_PARAM_CBANK
	.align		4
        /*0088*/ 	.byte	0x04, 0x0a
        /*008a*/ 	.short	(.L_23 - .L_22)
	.align		4
.L_22:
        /*008c*/ 	.word	index@(.nv.constant0._Z21cudaMatrixMultGeneralPfS_S_iii)
        /*0090*/ 	.short	0x0380
        /*0092*/ 	.short	0x0024


	//----- nvinfo : EIATTR_SW_WAR
	.align		4
.L_23:
        /*0094*/ 	.byte	0x04, 0x36
        /*0096*/ 	.short	(.L_25 - .L_24)
.L_24:
        /*0098*/ 	.word	0x00000008
.L_25:


//--------------------- .nv.callgraph             --------------------------
	.section	.nv.callgraph,"",@"SHT_CUDA_CALLGRAPH"
	.align	4
	.sectionentsize	8
	.align		4
        /*0000*/ 	.word	0x00000000
	.align		4
        /*0004*/ 	.word	0xffffffff
	.align		4
        /*0008*/ 	.word	0x00000000
	.align		4
        /*000c*/ 	.word	0xfffffffe
	.align		4
        /*0010*/ 	.word	0x00000000
	.align		4
        /*0014*/ 	.word	0xfffffffd
	.align		4
        /*0018*/ 	.word	0x00000000
	.align		4
        /*001c*/ 	.word	0xfffffffc


//--------------------- .text._Z21cudaMatrixMultGeneralPfS_S_iii --------------------------
	.section	.text._Z21cudaMatrixMultGeneralPfS_S_iii,"ax",@progbits
	.align	128
        .global         _Z21cudaMatrixMultGeneralPfS_S_iii
        .type           _Z21cudaMatrixMultGeneralPfS_S_iii,@function
        .size           _Z21cudaMatrixMultGeneralPfS_S_iii,(.L_x_5 - _Z21cudaMatrixMultGeneralPfS_S_iii)
        .other          _Z21cudaMatrixMultGeneralPfS_S_iii,@"STO_CUDA_ENTRY STV_DEFAULT"
_Z21cudaMatrixMultGeneralPfS_S_iii:
.text._Z21cudaMatrixMultGeneralPfS_S_iii:
[----:B------:R-:W-:Y:S01]  /*0000*/  LDC R1, c[0x0][0x37c] ;  /* 0x0000df00ff017b82 */ /* 0x000fe20000000800 */
[----:B------:R-:W0:Y:S07]  /*0010*/  S2R R5, SR_TID.X ;  /* 0x0000000000057919 */ /* 0x000e2e0000002100 */
[----:B------:R-:W1:Y:S01]  /*0020*/  LDC R16, c[0x0][0x364] ;  /* 0x0000d900ff107b82 */ /* 0x000e620000000800 */
[----:B------:R-:W2:Y:S01]  /*0030*/  LDCU UR6, c[0x0][0x398] ;  /* 0x00007300ff0677ac */ /* 0x000ea20008000800 */
[----:B------:R-:W1:Y:S06]  /*0040*/  S2R R3, SR_TID.Y ;  /* 0x0000000000037919 */ /* 0x000e6c0000002200 */
[----:B------:R-:W0:Y:S08]  /*0050*/  S2UR UR5, SR_CTAID.X ;  /* 0x00000000000579c3 */ /* 0x000e300000002500 */
[----:B------:R-:W0:Y:S08]  /*0060*/  LDC R0, c[0x0][0x360] ;  /* 0x0000d800ff007b82 */ /* 0x000e300000000800 */
[----:B------:R-:W1:Y:S08]  /*0070*/  S2UR UR4, SR_CTAID.Y ;  /* 0x00000000000479c3 */ /* 0x000e700000002600 */
[----:B------:R-:W3:Y:S01]  /*0080*/  LDC R17, c[0x0][0x3a0] ;  /* 0x0000e800ff117b82 */ /* 0x000ee20000000800 */
[----:B0-----:R-:W-:-:S02]  /*0090*/  IMAD R0, R0, UR5, R5 ;  /* 0x0000000500007c24 */ /* 0x001fc4000f8e0205 */
[----:B-1----:R-:W-:-:S03]  /*00a0*/  IMAD R16, R16, UR4, R3 ;  /* 0x0000000410107c24 */ /* 0x002fc6000f8e0203 */
[----:B---3--:R-:W-:-:S04]  /*00b0*/  ISETP.GE.AND P0, PT, R0, R17, PT ;  /* 0x000000110000720c */ /* 0x008fc80003f06270 */
[----:B--2---:R-:W-:-:S13]  /*00c0*/  ISETP.GE.OR P0, PT, R16, UR6, P0 ;  /* 0x0000000610007c0c */ /* 0x004fda0008706670 */
[----:B------:R-:W-:Y:S05]  /*00d0*/  @P0 EXIT ;  /* 0x000000000000094d */ /* 0x000fea0003800000 */
[----:B------:R-:W0:Y:S01]  /*00e0*/  LDC R19, c[0x0][0x39c] ;  /* 0x0000e700ff137b82 */ /* 0x000e220000000800 */
[----:B------:R-:W1:Y:S01]  /*00f0*/  LDCU.64 UR4, c[0x0][0x358] ;  /* 0x00006b00ff0477ac */ /* 0x000e620008000a00 */
[----:B------:R-:W-:Y:S01]  /*0100*/  HFMA2 R24, -RZ, RZ, 0, 0 ;  /* 0x00000000ff187431 */ /* 0x000fe200000001ff */
[----:B0-----:R-:W-:-:S13]  /*0110*/  ISETP.GE.AND P0, PT, R19, 0x1, PT ;  /* 0x000000011300780c */ /* 0x001fda0003f06270 */
[----:B-1----:R-:W-:Y:S05]  /*0120*/  @!P0 BRA `(.L_x_0) ;  /* 0x0000000400e08947 */ /* 0x002fea0003800000 */
[C---:B------:R-:W-:Y:S01]  /*0130*/  ISETP.GE.U32.AND P1, PT, R19.reuse, 0x8, PT ;  /* 0x000000081300780c */ /* 0x040fe20003f26070 */
[----:B------:R-:W-:Y:S01]  /*0140*/  IMAD R20, R16, R19, RZ ;  /* 0x0000001310147224 */ /* 0x000fe200078e02ff */
[----:B------:R-:W-:Y:S02]  /*0150*/  LOP3.LUT R27, R19, 0x7, RZ, 0xc0, !PT ;  /* 0x00000007131b7812 */ /* 0x000fe400078ec0ff */
[----:B------:R-:W-:Y:S02]  /*0160*/  MOV R24, RZ ;  /* 0x000000ff00187202 */ /* 0x000fe40000000f00 */
[----:B------:R-:W-:Y:S02]  /*0170*/  ISETP.NE.AND P0, PT, R27, RZ, PT ;  /* 0x000000ff1b00720c */ /* 0x000fe40003f05270 */
[----:B------:R-:W-:-:S05]  /*0180*/  MOV R21, RZ ;  /* 0x000000ff00157202 */ /* 0x000fca0000000f00 */
[----:B------:R-:W-:Y:S06]  /*0190*/  @!P1 BRA `(.L_x_1) ;  /* 0x0000000000c49947 */ /* 0x000fec0003800000 */
[----:B------:R-:W0:Y:S01]  /*01a0*/  LDC.64 R2, c[0x0][0x380] ;  /* 0x0000e000ff027b82 */ /* 0x000e220000000a00 */
[----:B------:R-:W-:Y:S02]  /*01b0*/  LOP3.LUT R21, R19, 0x7ffffff8, RZ, 0xc0, !PT ;  /* 0x7ffffff813157812 */ /* 0x000fe400078ec0ff */
[----:B------:R-:W-:Y:S02]  /*01c0*/  MOV R24, RZ ;  /* 0x000000ff00187202 */ /* 0x000fe40000000f00 */
[----:B------:R-:W-:Y:S02]  /*01d0*/  MOV R18, R0 ;  /* 0x0000000000127202 */ /* 0x000fe40000000f00 */
[----:B------:R-:W-:Y:S01]  /*01e0*/  IADD3 R22, PT, PT, -R21, RZ, RZ ;  /* 0x000000ff15167210 */ /* 0x000fe20007ffe1ff */
[----:B0-----:R-:W-:-:S03]  /*01f0*/  IMAD.WIDE.U32 R2, R20, 0x4, R2 ;  /* 0x0000000414027825 */ /* 0x001fc600078e0002 */
[----:B------:R-:W-:-:S04]  /*0200*/  IADD3 R4, P1, PT, R2, 0x10, RZ ;  /* 0x0000001002047810 */ /* 0x000fc80007f3e0ff */
[----:B------:R-:W-:-:S09]  /*0210*/  IADD3.X R5, PT, PT, RZ, R3, RZ, P1, !PT ;  /* 0x00000003ff057210 */ /* 0x000fd20000ffe4ff */
.L_x_2:
[----:B------:R-:W0:Y:S01]  /*0220*/  LDC.64 R14, c[0x0][0x388] ;  /* 0x0000e200ff0e7b82 */ /* 0x000e220000000a00 */
[----:B------:R-:W-:Y:S02]  /*0230*/  MOV R2, R4 ;  /* 0x0000000400027202 */ /* 0x000fe40000000f00 */
[----:B------:R-:W-:-:S05]  /*0240*/  MOV R3, R5 ;  /* 0x0000000500037202 */ /* 0x000fca0000000f00 */
[----:B------:R-:W2:Y:S04]  /*0250*/  LDG.E R25, desc[UR4][R2.64+-0x10] ;  /* 0xfffff00402197981 */ /* 0x000ea8000c1e1900 */
[----:B------:R-:W3:Y:S04]  /*0260*/  LDG.E R23, desc[UR4][R2.64+-0xc] ;  /* 0xfffff40402177981 */ /* 0x000ee8000c1e1900 */
[----:B------:R-:W4:Y:S04]  /*0270*/  LDG.E R29, desc[UR4][R2.64+-0x8] ;  /* 0xfffff804021d7981 */ /* 0x000f28000c1e1900 */
[----:B------:R-:W5:Y:S01]  /*0280*/  LDG.E R28, desc[UR4][R2.64+-0x4] ;  /* 0xfffffc04021c7981 */ /* 0x000f62000c1e1900 */
[----:B0-----:R-:W-:-:S05]  /*0290*/  IMAD.WIDE R14, R18, 0x4, R14 ;  /* 0x00000004120e7825 */ /* 0x001fca00078e020e */
[----:B------:R0:W2:Y:S01]  /*02a0*/  LDG.E R26, desc[UR4][R14.64] ;  /* 0x000000040e1a7981 */ /* 0x0000a2000c1e1900 */
[----:B------:R-:W-:-:S04]  /*02b0*/  IMAD.WIDE R12, R17, 0x4, R14 ;  /* 0x00000004110c7825 */ /* 0x000fc800078e020e */
[C---:B------:R-:W-:Y:S02]  /*02c0*/  IMAD.WIDE R4, R17.reuse, 0x4, R12 ;  /* 0x0000000411047825 */ /* 0x040fe400078e020c */
[----:B------:R-:W3:Y:S02]  /*02d0*/  LDG.E R12, desc[UR4][R12.64] ;  /* 0x000000040c0c7981 */ /* 0x000ee4000c1e1900 */
[C---:B------:R-:W-:Y:S02]  /*02e0*/  IMAD.WIDE R8, R17.reuse, 0x4, R4 ;  /* 0x0000000411087825 */ /* 0x040fe400078e0204 */
[----:B------:R-:W4:Y:S02]  /*02f0*/  LDG.E R4, desc[UR4][R4.64] ;  /* 0x0000000404047981 */ /* 0x000f24000c1e1900 */
[C---:B------:R-:W-:Y:S02]  /*0300*/  IMAD.WIDE R6, R17.reuse, 0x4, R8 ;  /* 0x0000000411067825 */ /* 0x040fe400078e0208 */
[----:B------:R-:W5:Y:S02]  /*0310*/  LDG.E R8, desc[UR4][R8.64] ;  /* 0x0000000408087981 */ /* 0x000f64000c1e1900 */
[----:B------:R-:W-:-:S02]  /*0320*/  IMAD.WIDE R10, R17, 0x4, R6 ;  /* 0x00000004110a7825 */ /* 0x000fc400078e0206 */
[----:B------:R-:W5:Y:S04]  /*0330*/  LDG.E R5, desc[UR4][R2.64] ;  /* 0x0000000402057981 */ /* 0x000f68000c1e1900 */
[----:B------:R-:W5:Y:S01]  /*0340*/  LDG.E R6, desc[UR4][R6.64] ;  /* 0x0000000406067981 */ /* 0x000f62000c1e1900 */
[----:B0-----:R-:W-:-:S03]  /*0350*/  IMAD.WIDE R14, R17, 0x4, R10 ;  /* 0x00000004110e7825 */ /* 0x001fc600078e020a */
[----:B------:R-:W5:Y:S04]  /*0360*/  LDG.E R10, desc[UR4][R10.64] ;  /* 0x000000040a0a7981 */ /* 0x000f68000c1e1900 */
[----:B------:R-:W5:Y:S04]  /*0370*/  LDG.E R13, desc[UR4][R14.64] ;  /* 0x000000040e0d7981 */ /* 0x000f68000c1e1900 */
[----:B------:R-:W5:Y:S04]  /*0380*/  LDG.E R7, desc[UR4][R2.64+0x4] ;  /* 0x0000040402077981 */ /* 0x000f68000c1e1900 */
[----:B------:R-:W5:Y:S01]  /*0390*/  LDG.E R9, desc[UR4][R2.64+0xc] ;  /* 0x00000c0402097981 */ /* 0x000f62000c1e1900 */
[----:B--2---:R-:W-:Y:S01]  /*03a0*/  FFMA R26, R25, R26, R24 ;  /* 0x0000001a191a7223 */ /* 0x004fe20000000018 */
[----:B------:R-:W-:-:S02]  /*03b0*/  IMAD.WIDE R24, R17, 0x4, R14 ;  /* 0x0000000411187825 */ /* 0x000fc400078e020e */
[----:B------:R-:W2:Y:S04]  /*03c0*/  LDG.E R14, desc[UR4][R2.64+0x8] ;  /* 0x00000804020e7981 */ /* 0x000ea8000c1e1900 */
[----:B------:R-:W2:Y:S01]  /*03d0*/  LDG.E R24, desc[UR4][R24.64] ;  /* 0x0000000418187981 */ /* 0x000ea2000c1e1900 */
[----:B---3--:R-:W-:Y:S01]  /*03e0*/  FFMA R12, R23, R12, R26 ;  /* 0x0000000c170c7223 */ /* 0x008fe2000000001a */
[----:B------:R-:W-:-:S03]  /*03f0*/  IADD3 R22, PT, PT, R22, 0x8, RZ ;  /* 0x0000000816167810 */ /* 0x000fc60007ffe0ff */
[----:B----4-:R-:W-:Y:S01]  /*0400*/  FFMA R29, R29, R4, R12 ;  /* 0x000000041d1d7223 */ /* 0x010fe2000000000c */
[----:B------:R-:W-:-:S03]  /*0410*/  ISETP.NE.AND P1, PT, R22, RZ, PT ;  /* 0x000000ff1600720c */ /* 0x000fc60003f25270 */
[----:B-----5:R-:W-:Y:S01]  /*0420*/  FFMA R8, R28, R8, R29 ;  /* 0x000000081c087223 */ /* 0x020fe2000000001d */
[----:B------:R-:W-:-:S03]  /*0430*/  IADD3 R4, P2, PT, R2, 0x20, RZ ;  /* 0x0000002002047810 */ /* 0x000fc60007f5e0ff */
[----:B------:R-:W-:Y:S01]  /*0440*/  FFMA R6, R5, R6, R8 ;  /* 0x0000000605067223 */ /* 0x000fe20000000008 */
[----:B------:R-:W-:Y:S02]  /*0450*/  IADD3.X R5, PT, PT, RZ, R3, RZ, P2, !PT ;  /* 0x00000003ff057210 */ /* 0x000fe400017fe4ff */
[----:B------:R-:W-:Y:S01]  /*0460*/  LEA R18, R17, R18, 0x3 ;  /* 0x0000001211127211 */ /* 0x000fe200078e18ff */
[----:B------:R-:W-:-:S04]  /*0470*/  FFMA R7, R7, R10, R6 ;  /* 0x0000000a07077223 */ /* 0x000fc80000000006 */
[----:B--2---:R-:W-:-:S04]  /*0480*/  FFMA R14, R14, R13, R7 ;  /* 0x0000000d0e0e7223 */ /* 0x004fc80000000007 */
[----:B------:R-:W-:Y:S01]  /*0490*/  FFMA R24, R9, R24, R14 ;  /* 0x0000001809187223 */ /* 0x000fe2000000000e */
[----:B------:R-:W-:Y:S06]  /*04a0*/  @P1 BRA `(.L_x_2) ;  /* 0xfffffffc005c1947 */ /* 0x000fec000383ffff */
.L_x_1:
[----:B------:R-:W-:Y:S05]  /*04b0*/  @!P0 BRA `(.L_x_0) ;  /* 0x0000000000fc8947 */ /* 0x000fea0003800000 */
[----:B------:R-:W-:Y:S02]  /*04c0*/  ISETP.GE.U32.AND P1, PT, R27, 0x4, PT ;  /* 0x000000041b00780c */ /* 0x000fe40003f26070 */
[----:B------:R-:W-:-:S04]  /*04d0*/  LOP3.LUT R14, R19, 0x3, RZ, 0xc0, !PT ;  /* 0x00000003130e7812 */ /* 0x000fc800078ec0ff */
[----:B------:R-:W-:-:S07]  /*04e0*/  ISETP.NE.AND P0, PT, R14, RZ, PT ;  /* 0x000000ff0e00720c */ /* 0x000fce0003f05270 */
[----:B------:R-:W-:Y:S06]  /*04f0*/  @!P1 BRA `(.L_x_3) ;  /* 0x00000000006c9947 */ /* 0x000fec0003800000 */
[----:B------:R-:W0:Y:S01]  /*0500*/  LDC.64 R4, c[0x0][0x388] ;  /* 0x0000e200ff047b82 */ /* 0x000e220000000a00 */
[----:B------:R-:W1:Y:S01]  /*0510*/  LDCU.64 UR6, c[0x0][0x380] ;  /* 0x00007000ff0677ac */ /* 0x000e620008000a00 */
[----:B------:R-:W-:Y:S01]  /*0520*/  IMAD R7, R21, R17, R0 ;  /* 0x0000001115077224 */ /* 0x000fe200078e0200 */
[CC--:B------:R-:W-:Y:S02]  /*0530*/  IADD3 R3, PT, PT, R20.reuse, R21.reuse, RZ ;  /* 0x0000001514037210 */ /* 0x0c0fe40007ffe0ff */
[----:B------:R-:W-:-:S03]  /*0540*/  IADD3 R8, P1, PT, R20, R21, RZ ;  /* 0x0000001514087210 */ /* 0x000fc60007f3e0ff */
[----:B------:R-:W2:Y:S01]  /*0550*/  LDC.64 R12, c[0x0][0x380] ;  /* 0x0000e000ff0c7b82 */ /* 0x000ea20000000a00 */
[----:B0-----:R-:W-:-:S04]  /*0560*/  IMAD.WIDE R4, R7, 0x4, R4 ;  /* 0x0000000407047825 */ /* 0x001fc800078e0204 */
[----:B------:R-:W-:Y:S02]  /*0570*/  IMAD.WIDE R6, R17, 0x4, R4 ;  /* 0x0000000411067825 */ /* 0x000fe400078e0204 */
[----:B------:R-:W3:Y:S02]  /*0580*/  LDG.E R4, desc[UR4][R4.64] ;  /* 0x0000000404047981 */ /* 0x000ee4000c1e1900 */
[----:B--2---:R-:W-:Y:S01]  /*0590*/  IMAD.WIDE.U32 R12, R3, 0x4, R12 ;  /* 0x00000004030c7825 */ /* 0x004fe200078e000c */
[----:B------:R-:W-:Y:S02]  /*05a0*/  IADD3.X R3, PT, PT, RZ, RZ, RZ, P1, !PT ;  /* 0x000000ffff037210 */ /* 0x000fe40000ffe4ff */
[----:B-1----:R-:W-:-:S03]  /*05b0*/  LEA R2, P1, R8, UR6, 0x2 ;  /* 0x0000000608027c11 */ /* 0x002fc6000f8210ff */
[----:B------:R-:W3:Y:S01]  /*05c0*/  LDG.E R13, desc[UR4][R12.64] ;  /* 0x000000040c0d7981 */ /* 0x000ee2000c1e1900 */
[----:B------:R-:W-:Y:S01]  /*05d0*/  LEA.HI.X R3, R8, UR7, R3, 0x2, P1 ;  /* 0x0000000708037c11 */ /* 0x000fe200088f1403 */
[C---:B------:R-:W-:Y:S02]  /*05e0*/  IMAD.WIDE R8, R17.reuse, 0x4, R6 ;  /* 0x0000000411087825 */ /* 0x040fe400078e0206 */
[----:B------:R-:W2:Y:S04]  /*05f0*/  LDG.E R6, desc[UR4][R6.64] ;  /* 0x0000000406067981 */ /* 0x000ea8000c1e1900 */
[----:B------:R-:W2:Y:S01]  /*0600*/  LDG.E R15, desc[UR4][R2.64+0x4] ;  /* 0x00000404020f7981 */ /* 0x000ea2000c1e1900 */
[----:B------:R-:W-:-:S03]  /*0610*/  IMAD.WIDE R10, R17, 0x4, R8 ;  /* 0x00000004110a7825 */ /* 0x000fc600078e0208 */
[----:B------:R-:W4:Y:S04]  /*0620*/  LDG.E R22, desc[UR4][R8.64] ;  /* 0x0000000408167981 */ /* 0x000f28000c1e1900 */
[----:B------:R-:W4:Y:S04]  /*0630*/  LDG.E R18, desc[UR4][R2.64+0x8] ;  /* 0x0000080402127981 */ /* 0x000f28000c1e1900 */
[----:B------:R-:W5:Y:S04]  /*0640*/  LDG.E R26, desc[UR4][R2.64+0xc] ;  /* 0x00000c04021a7981 */ /* 0x000f68000c1e1900 */
[----:B------:R-:W5:Y:S01]  /*0650*/  LDG.E R10, desc[UR4][R10.64] ;  /* 0x000000040a0a7981 */ /* 0x000f62000c1e1900 */
[----:B------:R-:W-:Y:S01]  /*0660*/  IADD3 R21, PT, PT, R21, 0x4, RZ ;  /* 0x0000000415157810 */ /* 0x000fe20007ffe0ff */
[----:B---3--:R-:W-:-:S04]  /*0670*/  FFMA R24, R13, R4, R24 ;  /* 0x000000040d187223 */ /* 0x008fc80000000018 */
[----:B--2---:R-:W-:-:S04]  /*0680*/  FFMA R15, R15, R6, R24 ;  /* 0x000000060f0f7223 */ /* 0x004fc80000000018 */
[----:B----4-:R-:W-:-:S04]  /*0690*/  FFMA R15, R18, R22, R15 ;  /* 0x00000016120f7223 */ /* 0x010fc8000000000f */
[----:B-----5:R-:W-:-:S07]  /*06a0*/  FFMA R24, R26, R10, R15 ;  /* 0x0000000a1a187223 */ /* 0x020fce000000000f */
.L_x_3:
[----:B------:R-:W-:Y:S05]  /*06b0*/  @!P0 BRA `(.L_x_0) ;  /* 0x00000000007c8947 */ /* 0x000fea0003800000 */
[----:B------:R-:W-:Y:S01]  /*06c0*/  ISETP.NE.AND P1, PT, R14, 0x1, PT ;  /* 0x000000010e00780c */ /* 0x000fe20003f25270 */
[----:B------:R-:W0:Y:S01]  /*06d0*/  LDC.64 R10, c[0x0][0x380] ;  /* 0x0000e000ff0a7b82 */ /* 0x000e220000000a00 */
[----:B------:R-:W-:-:S04]  /*06e0*/  LOP3.LUT R19, R19, 0x1, RZ, 0xc0, !PT ;  /* 0x0000000113137812 */ /* 0x000fc800078ec0ff */
[----:B------:R-:W-:-:S03]  /*06f0*/  ISETP.NE.U32.AND P0, PT, R19, 0x1, PT ;  /* 0x000000011300780c */ /* 0x000fc60003f05070 */
[----:B------:R-:W1:Y:S04]  /*0700*/  LDC.64 R8, c[0x0][0x388] ;  /* 0x0000e200ff087b82 */ /* 0x000e680000000a00 */
[CC--:B------:R-:W-:Y:S02]  /*0710*/  @P1 IADD3 R13, PT, PT, R20.reuse, R21.reuse, RZ ;  /* 0x00000015140d1210 */ /* 0x0c0fe40007ffe0ff */
[----:B------:R-:W-:Y:S02]  /*0720*/  @P1 IADD3 R12, P2, PT, R20, R21, RZ ;  /* 0x00000015140c1210 */ /* 0x000fe40007f5e0ff */
[----:B------:R-:W2:Y:S02]  /*0730*/  @P1 LDC.64 R2, c[0x0][0x380] ;  /* 0x0000e000ff021b82 */ /* 0x000ea40000000a00 */
[----:B------:R-:W-:-:S06]  /*0740*/  @P1 IADD3.X R14, PT, PT, RZ, RZ, RZ, P2, !PT ;  /* 0x000000ffff0e1210 */ /* 0x000fcc00017fe4ff */
[----:B------:R-:W3:Y:S01]  /*0750*/  LDC.64 R4, c[0x0][0x380] ;  /* 0x0000e000ff047b82 */ /* 0x000ee20000000a00 */
[----:B0-----:R-:W-:-:S04]  /*0760*/  @P1 IMAD.WIDE.U32 R10, R13, 0x4, R10 ;  /* 0x000000040d0a1825 */ /* 0x001fc800078e000a */
[C---:B------:R-:W-:Y:S01]  /*0770*/  @P1 IMAD R13, R21.reuse, R17, R0 ;  /* 0x00000011150d1224 */ /* 0x040fe200078e0200 */
[----:B------:R-:W-:Y:S01]  /*0780*/  @P1 IADD3 R21, PT, PT, R21, 0x2, RZ ;  /* 0x0000000215151810 */ /* 0x000fe20007ffe0ff */
[----:B------:R-:W4:Y:S01]  /*0790*/  @P1 LDG.E R11, desc[UR4][R10.64] ;  /* 0x000000040a0b1981 */ /* 0x000f22000c1e1900 */
[----:B------:R-:W0:Y:S01]  /*07a0*/  LDC.64 R6, c[0x0][0x388] ;  /* 0x0000e200ff067b82 */ /* 0x000e220000000a00 */
[----:B-1----:R-:W-:Y:S01]  /*07b0*/  @P1 IMAD.WIDE R8, R13, 0x4, R8 ;  /* 0x000000040d081825 */ /* 0x002fe200078e0208 */
[----:B------:R-:W-:Y:S02]  /*07c0*/  @!P0 IADD3 R15, PT, PT, R20, R21, RZ ;  /* 0x00000015140f8210 */ /* 0x000fe40007ffe0ff */
[----:B--2---:R-:W-:Y:S01]  /*07d0*/  @P1 LEA R2, P2, R12, R2, 0x2 ;  /* 0x000000020c021211 */ /* 0x004fe200078410ff */
[----:B------:R-:W-:-:S03]  /*07e0*/  @!P0 IMAD R21, R21, R17, R0 ;  /* 0x0000001115158224 */ /* 0x000fc600078e0200 */
[----:B------:R-:W-:Y:S01]  /*07f0*/  @P1 LEA.HI.X R3, R12, R3, R14, 0x2, P2 ;  /* 0x000000030c031211 */ /* 0x000fe200010f140e */
[----:B------:R-:W-:Y:S01]  /*0800*/  @P1 IMAD.WIDE R12, R17, 0x4, R8 ;  /* 0x00000004110c1825 */ /* 0x000fe200078e0208 */
[----:B------:R-:W4:Y:S03]  /*0810*/  @P1 LDG.E R14, desc[UR4][R8.64] ;  /* 0x00000004080e1981 */ /* 0x000f26000c1e1900 */
[----:B---3--:R-:W-:Y:S01]  /*0820*/  @!P0 IMAD.WIDE.U32 R4, R15, 0x4, R4 ;  /* 0x000000040f048825 */ /* 0x008fe200078e0004 */
[----:B------:R-:W2:Y:S04]  /*0830*/  @P1 LDG.E R2, desc[UR4][R2.64+0x4] ;  /* 0x0000040402021981 */ /* 0x000ea8000c1e1900 */
[----:B------:R-:W2:Y:S01]  /*0840*/  @P1 LDG.E R12, desc[UR4][R12.64] ;  /* 0x000000040c0c1981 */ /* 0x000ea2000c1e1900 */
[----:B0-----:R-:W-:-:S03]  /*0850*/  @!P0 IMAD.WIDE R6, R21, 0x4, R6 ;  /* 0x0000000415068825 */ /* 0x001fc600078e0206 */
[----:B------:R-:W3:Y:S04]  /*0860*/  @!P0 LDG.E R5, desc[UR4][R4.64] ;  /* 0x0000000404058981 */ /* 0x000ee8000c1e1900 */
[----:B------:R-:W3:Y:S01]  /*0870*/  @!P0 LDG.E R6, desc[UR4][R6.64] ;  /* 0x0000000406068981 */ /* 0x000ee2000c1e1900 */
[----:B----4-:R-:W-:-:S04]  /*0880*/  @P1 FFMA R11, R11, R14, R24 ;  /* 0x0000000e0b0b1223 */ /* 0x010fc80000000018 */
[----:B--2---:R-:W-:-:S04]  /*0890*/  @P1 FFMA R24, R2, R12, R11 ;  /* 0x0000000c02181223 */ /* 0x004fc8000000000b */
[----:B---3--:R-:W-:-:S07]  /*08a0*/  @!P0 FFMA R24, R5, R6, R24 ;  /* 0x0000000605188223 */ /* 0x008fce0000000018 */
.L_x_0:
[----:B------:R-:W0:Y:S01]  /*08b0*/  LDC.64 R2, c[0x0][0x390] ;  /* 0x0000e400ff027b82 */ /* 0x000e220000000a00 */
[----:B------:R-:W-:-:S04]  /*08c0*/  IMAD R17, R16, R17, R0 ;  /* 0x0000001110117224 */ /* 0x000fc800078e0200 */
[----:B0-----:R-:W-:-:S05]  /*08d0*/  IMAD.WIDE R2, R17, 0x4, R2 ;  /* 0x0000000411027825 */ /* 0x001fca00078e0202 */
[----:B------:R-:W-:Y:S01]  /*08e0*/  STG.E desc[UR4][R2.64], R24 ;  /* 0x0000001802007986 */ /* 0x000fe2000c101904 */
[----:B------:R-:W-:Y:S05]  /*08f0*/  EXIT ;  /* 0x000000000000794d */ /* 0x000fea0003800000 */
.L_x_4:
[----:B------:R-:W-:-:S00]  /*0900*/  BRA `(.L_x_4) ;  /* 0xfffffffc00fc7947 */ /* 0x000fc0000383ffff */
[----:B------:R-:W-:-:S00]  /*0910*/  NOP ;  /* 0x0000000000007918 */ /* 0x000fc00000000000 */
        /* <DEDUP_REMOVED lines=14> */
.L_x_5:


//--------------------- .nv.shared.reserved.0     --------------------------
	.section	.nv.shared.reserved.0,"aw",@nobits
	.weak		__nv_reservedSMEM_offset_0_alias
	.size		__nv_reservedSMEM_offset_0_alias, 0, 64
	.other		__nv_reservedSMEM_offset_0_alias,@"STO_CUDA_RESERVED_SHARED STV_DEFAULT"
__nv_reservedSMEM_offset_0_alias:
	.zero		0
	.zero		64


//--------------------- .nv.constant0._Z21cudaMatrixMultGeneralPfS_S_iii --------------------------
	.section	.nv.constant0._Z21cudaMatrixMultGeneralPfS_S_iii,"a",@progbits
	.sectionflags	@""
	.align	4
.nv.constant0._Z21cudaMatrixMultGeneralPfS_S_iii:
	.zero		932


//--------------------- SYMBOLS --------------------------

	.type		.nv.reservedSmem.offset0,@object
	.size		.nv.reservedSmem.offset0,0x4
